	.headerflags	@"EF_CUDA_TEXMODE_UNIFIED EF_CUDA_64BIT_ADDRESS EF_CUDA_ACCELERATORS EF_CUDA_SM90 EF_CUDA_VIRTUAL_SM(EF_CUDA_SM90)"
	.elftype	@"ET_EXEC"


//--------------------- .nv.info                  --------------------------
	.section	.nv.info,"",@"SHT_CUDA_INFO"
	.align	4


	//----- nvinfo : EIATTR_REGCOUNT
	.align		4
        /*0000*/ 	.byte	0x04, 0x2f
        /*0002*/ 	.short	(.L_3 - .L_2)
	.align		4
.L_2:
        /*0004*/ 	.word	index@(triton_poi_fused__native_batch_norm_legit_no_training_relu_15)
        /*0008*/ 	.word	0x00000020


	//----- nvinfo : EIATTR_MIN_STACK_SIZE
	.align		4
.L_3:
        /*000c*/ 	.byte	0x04, 0x12
        /*000e*/ 	.short	(.L_5 - .L_4)
	.align		4
.L_4:
        /*0010*/ 	.word	index@(triton_poi_fused__native_batch_norm_legit_no_training_relu_15)
        /*0014*/ 	.word	0x00000000


	//----- nvinfo : EIATTR_FRAME_SIZE
	.align		4
.L_5:
        /*0018*/ 	.byte	0x04, 0x11
        /*001a*/ 	.short	(.L_7 - .L_6)
	.align		4
.L_6:
        /*001c*/ 	.word	index@(triton_poi_fused__native_batch_norm_legit_no_training_relu_15)
        /*0020*/ 	.word	0x00000000


	//----- nvinfo : EIATTR_MIN_STACK_SIZE
	.align		4
.L_7:
        /*0024*/ 	.byte	0x04, 0x12
        /*0026*/ 	.short	(.L_9 - .L_8)
	.align		4
.L_8:
        /*0028*/ 	.word	index@(triton_poi_fused__native_batch_norm_legit_no_training_relu_15)
        /*002c*/ 	.word	0x00000000
.L_9:


//--------------------- .nv.info.triton_poi_fused__native_batch_norm_legit_no_training_relu_15 --------------------------
	.section	.nv.info.triton_poi_fused__native_batch_norm_legit_no_training_relu_15,"",@"SHT_CUDA_INFO"
	.sectionflags	@""
	.align	4


	//----- nvinfo : EIATTR_CUDA_API_VERSION
	.align		4
        /*0000*/ 	.byte	0x04, 0x37
        /*0002*/ 	.short	(.L_11 - .L_10)
.L_10:
        /*0004*/ 	.word	0x0000007c


	//----- nvinfo : EIATTR_KPARAM_INFO
	.align		4
.L_11:
        /*0008*/ 	.byte	0x04, 0x17
        /*000a*/ 	.short	(.L_13 - .L_12)
.L_12:
        /*000c*/ 	.word	0x00000000
        /*0010*/ 	.short	0x0007
        /*0012*/ 	.short	0x0034
        /*0014*/ 	.byte	0x00, 0xf0, 0x11, 0x00


	//----- nvinfo : EIATTR_KPARAM_INFO
	.align		4
.L_13:
        /*0018*/ 	.byte	0x04, 0x17
        /*001a*/ 	.short	(.L_15 - .L_14)
.L_14:
        /*001c*/ 	.word	0x00000000
        /*0020*/ 	.short	0x0006
        /*0022*/ 	.short	0x0030
        /*0024*/ 	.byte	0x00, 0xf0, 0x11, 0x00


	//----- nvinfo : EIATTR_KPARAM_INFO
	.align		4
.L_15:
        /*0028*/ 	.byte	0x04, 0x17
        /*002a*/ 	.short	(.L_17 - .L_16)
.L_16:
        /*002c*/ 	.word	0x00000000
        /*0030*/ 	.short	0x0005
        /*0032*/ 	.short	0x0028
        /*0034*/ 	.byte	0x00, 0xf4, 0x21, 0x00


	//----- nvinfo : EIATTR_KPARAM_INFO
	.align		4
.L_17:
        /*0038*/ 	.byte	0x04, 0x17
        /*003a*/ 	.short	(.L_19 - .L_18)
.L_18:
        /*003c*/ 	.word	0x00000000
        /*0040*/ 	.short	0x0004
        /*0042*/ 	.short	0x0020
        /*0044*/ 	.byte	0x00, 0xf4, 0x21, 0x00


	//----- nvinfo : EIATTR_KPARAM_INFO
	.align		4
.L_19:
        /*0048*/ 	.byte	0x04, 0x17
        /*004a*/ 	.short	(.L_21 - .L_20)
.L_20:
        /*004c*/ 	.word	0x00000000
        /*0050*/ 	.short	0x0003
        /*0052*/ 	.short	0x0018
        /*0054*/ 	.byte	0x00, 0xf4, 0x21, 0x00


	//----- nvinfo : EIATTR_KPARAM_INFO
	.align		4
.L_21:
        /*0058*/ 	.byte	0x04, 0x17
        /*005a*/ 	.short	(.L_23 - .L_22)
.L_22:
        /*005c*/ 	.word	0x00000000
        /*0060*/ 	.short	0x0002
        /*0062*/ 	.short	0x0010
        /*0064*/ 	.byte	0x00, 0xf4, 0x21, 0x00


	//----- nvinfo : EIATTR_KPARAM_INFO
	.align		4
.L_23:
        /*0068*/ 	.byte	0x04, 0x17
        /*006a*/ 	.short	(.L_25 - .L_24)
.L_24:
        /*006c*/ 	.word	0x00000000
        /*0070*/ 	.short	0x0001
        /*0072*/ 	.short	0x0008
        /*0074*/ 	.byte	0x00, 0xf4, 0x21, 0x00


	//----- nvinfo : EIATTR_KPARAM_INFO
	.align		4
.L_25:
        /*0078*/ 	.byte	0x04, 0x17
        /*007a*/ 	.short	(.L_27 - .L_26)
.L_26:
        /*007c*/ 	.word	0x00000000
        /*0080*/ 	.short	0x0000
        /*0082*/ 	.short	0x0000
        /*0084*/ 	.byte	0x00, 0xf4, 0x21, 0x00


	//----- nvinfo : EIATTR_SPARSE_MMA_MASK
	.align		4
.L_27:
        /*0088*/ 	.byte	0x03, 0x50
        /*008a*/ 	.short	0x0000


	//----- nvinfo : EIATTR_MAXREG_COUNT
	.align		4
        /*008c*/ 	.byte	0x03, 0x1b
        /*008e*/ 	.short	0x00ff


	//----- nvinfo : EIATTR_EXIT_INSTR_OFFSETS
	.align		4
        /*0090*/ 	.byte	0x04, 0x1c
        /*0092*/ 	.short	(.L_29 - .L_28)


	//   ....[0]....
.L_28:
        /*0094*/ 	.word	0x00000ba0


	//   ....[1]....
        /*0098*/ 	.word	0x00000c20


	//----- nvinfo : EIATTR_REQNTID
	.align		4
.L_29:
        /*009c*/ 	.byte	0x04, 0x10
        /*009e*/ 	.short	(.L_31 - .L_30)
.L_30:
        /*00a0*/ 	.word	0x00000080
        /*00a4*/ 	.word	0x00000001
        /*00a8*/ 	.word	0x00000001


	//----- nvinfo : EIATTR_CBANK_PARAM_SIZE
	.align		4
.L_31:
        /*00ac*/ 	.byte	0x03, 0x19
        /*00ae*/ 	.short	0x0038


	//----- nvinfo : EIATTR_PARAM_CBANK
	.align		4
        /*00b0*/ 	.byte	0x04, 0x0a
        /*00b2*/ 	.short	(.L_33 - .L_32)
	.align		4
.L_32:
        /*00b4*/ 	.word	index@(.nv.constant0.triton_poi_fused__native_batch_norm_legit_no_training_relu_15)
        /*00b8*/ 	.short	0x0210
        /*00ba*/ 	.short	0x0038


	//----- nvinfo : EIATTR_SW_WAR
	.align		4
.L_33:
        /*00bc*/ 	.byte	0x04, 0x36
        /*00be*/ 	.short	(.L_35 - .L_34)
.L_34:
        /*00c0*/ 	.word	0x00000008
.L_35:


//--------------------- .nv.callgraph             --------------------------
	.section	.nv.callgraph,"",@"SHT_CUDA_CALLGRAPH"
	.align	4
	.sectionentsize	8
	.align		4
        /*0000*/ 	.word	0x00000000
	.align		4
        /*0004*/ 	.word	0xffffffff
	.align		4
        /*0008*/ 	.word	0x00000000
	.align		4
        /*000c*/ 	.word	0xfffffffe
	.align		4
        /*0010*/ 	.word	0x00000000
	.align		4
        /*0014*/ 	.word	0xfffffffd
	.align		4
        /*0018*/ 	.word	0x00000000
	.align		4
        /*001c*/ 	.word	0xfffffffc


//--------------------- .nv.constant4             --------------------------
	.section	.nv.constant4,"a",@progbits
	.align	8
	.align		8
.nv.constant4:
        /*0000*/ 	.dword	_$_str
	.align		8
        /*0008*/ 	.dword	_$_str_$_2


//--------------------- .text.triton_poi_fused__native_batch_norm_legit_no_training_relu_15 --------------------------
	.section	.text.triton_poi_fused__native_batch_norm_legit_no_training_relu_15,"ax",@progbits
	.sectionflags	@"SHF_BARRIERS=1"
	.align	128
        .global         triton_poi_fused__native_batch_norm_legit_no_training_relu_15
        .type           triton_poi_fused__native_batch_norm_legit_no_training_relu_15,@function
        .size           triton_poi_fused__native_batch_norm_legit_no_training_relu_15,(.L_x_1 - triton_poi_fused__native_batch_norm_legit_no_training_relu_15)
        .other          triton_poi_fused__native_batch_norm_legit_no_training_relu_15,@"STO_CUDA_ENTRY STV_DEFAULT"
triton_poi_fused__native_batch_norm_legit_no_training_relu_15:
.text.triton_poi_fused__native_batch_norm_legit_no_training_relu_15:
[----:B------:R-:W0:Y:S01]  /*0000*/  LDC R1, c[0x0][0x28] ;  /* 0x00000a00ff017b82 */ /* 0x000e220000000800 */
[----:B------:R-:W1:Y:S07]  /*0010*/  S2R R3, SR_CTAID.Y ;  /* 0x0000000000037919 */ /* 0x000e6e0000002600 */
[----:B------:R-:W2:Y:S01]  /*0020*/  LDC.64 R8, c[0x0][0x220] ;  /* 0x00008800ff087b82 */ /* 0x000ea20000000a00 */
[----:B------:R-:W-:Y:S01]  /*0030*/  CS2R R6, SRZ ;  /* 0x0000000000067805 */ /* 0x000fe2000001ff00 */
[----:B------:R-:W-:Y:S01]  /*0040*/  ULDC.64 UR6, c[0x0][0x208] ;  /* 0x0000820000067ab9 */ /* 0x000fe20000000a00 */
[----:B------:R-:W3:Y:S01]  /*0050*/  S2R R10, SR_TID.X ;  /* 0x00000000000a7919 */ /* 0x000ee20000002100 */
[----:B------:R-:W4:Y:S04]  /*0060*/  S2R R21, SR_CTAID.X ;  /* 0x0000000000157919 */ /* 0x000f280000002500 */
[----:B------:R-:W5:Y:S08]  /*0070*/  LDC.64 R24, c[0x0][0x210] ;  /* 0x00008400ff187b82 */ /* 0x000f700000000a00 */
[----:B------:R-:W4:Y:S01]  /*0080*/  LDC.64 R26, c[0x0][0x218] ;  /* 0x00008600ff1a7b82 */ /* 0x000f220000000a00 */
[----:B-1----:R-:W-:-:S02]  /*0090*/  IMAD.SHL.U32 R3, R3, 0x20, RZ ;  /* 0x0000002003037824 */ /* 0x002fc400078e00ff */
[----:B---3--:R-:W-:-:S05]  /*00a0*/  IMAD.SHL.U32 R0, R10, 0x4, RZ ;  /* 0x000000040a007824 */ /* 0x008fca00078e00ff */
[----:B------:R-:W-:-:S04]  /*00b0*/  LOP3.LUT R20, R3, 0x1c, R0, 0xf8, !PT ;  /* 0x0000001c03147812 */ /* 0x000fc800078ef800 */
[----:B------:R-:W-:Y:S02]  /*00c0*/  SHF.R.S32.HI R5, RZ, 0x1f, R20 ;  /* 0x0000001fff057819 */ /* 0x000fe40000011414 */
[----:B------:R-:W-:Y:S02]  /*00d0*/  ISETP.GE.AND P0, PT, R20, 0x200, PT ;  /* 0x000002001400780c */ /* 0x000fe40003f06270 */
[----:B------:R-:W-:-:S04]  /*00e0*/  LEA.HI R2, R5, R20, RZ, 0x7 ;  /* 0x0000001405027211 */ /* 0x000fc800078f38ff */
[----:B------:R-:W-:-:S05]  /*00f0*/  LOP3.LUT R5, R2, 0xffffff80, RZ, 0xc0, !PT ;  /* 0xffffff8002057812 */ /* 0x000fca00078ec0ff */
[----:B------:R-:W-:Y:S01]  /*0100*/  IMAD.IADD R20, R20, 0x1, -R5 ;  /* 0x0000000114147824 */ /* 0x000fe200078e0a05 */
[----:B------:R-:W-:-:S03]  /*0110*/  CS2R R4, SRZ ;  /* 0x0000000000047805 */ /* 0x000fc6000001ff00 */
[----:B--2---:R-:W-:-:S05]  /*0120*/  IMAD.WIDE R8, R20, 0x4, R8 ;  /* 0x0000000414087825 */ /* 0x004fca00078e0208 */
[----:B------:R1:W2:Y:S01]  /*0130*/  @!P0 LDG.E.EL.128 R4, desc[UR6][R8.64] ;  /* 0x0000000608048981 */ /* 0x0002a2000c2e1d00 */
[----:B------:R-:W-:Y:S01]  /*0140*/  SHF.R.U32.HI R11, RZ, 0x3, R10 ;  /* 0x00000003ff0b7819 */ /* 0x000fe2000001160a */
[----:B------:R-:W-:Y:S01]  /*0150*/  IMAD.SHL.U32 R10, R2, 0x400, RZ ;  /* 0x00000400020a7824 */ /* 0x000fe200078e00ff */
[----:B------:R-:W-:Y:S01]  /*0160*/  CS2R R14, SRZ ;  /* 0x00000000000e7805 */ /* 0x000fe2000001ff00 */
[----:B----4-:R-:W-:Y:S01]  /*0170*/  IMAD.SHL.U32 R21, R21, 0x20, RZ ;  /* 0x0000002015157824 */ /* 0x010fe200078e00ff */
[----:B------:R-:W-:Y:S02]  /*0180*/  SGXT.U32 R2, R11, 0x4 ;  /* 0x000000040b02781a */ /* 0x000fe40000000000 */
[----:B------:R-:W-:Y:S02]  /*0190*/  CS2R R18, SRZ ;  /* 0x0000000000127805 */ /* 0x000fe4000001ff00 */
[----:B------:R-:W-:Y:S01]  /*01a0*/  LOP3.LUT R13, R10, 0xfffe0000, RZ, 0xc0, !PT ;  /* 0xfffe00000a0d7812 */ /* 0x000fe200078ec0ff */
[----:B0-----:R-:W-:Y:S01]  /*01b0*/  IMAD.WIDE R26, R20, 0x4, R26 ;  /* 0x00000004141a7825 */ /* 0x001fe200078e021a */
[----:B------:R-:W-:-:S02]  /*01c0*/  LOP3.LUT R10, R21, R2, RZ, 0xfc, !PT ;  /* 0x00000002150a7212 */ /* 0x000fc400078efcff */
[----:B-1----:R-:W-:Y:S02]  /*01d0*/  CS2R R8, SRZ ;  /* 0x0000000000087805 */ /* 0x002fe4000001ff00 */
[----:B------:R-:W-:Y:S01]  /*01e0*/  LOP3.LUT R11, R21, 0x10, R2, 0xfe, !PT ;  /* 0x00000010150b7812 */ /* 0x000fe200078efe02 */
[----:B------:R-:W-:Y:S01]  /*01f0*/  IMAD.IADD R13, R20, 0x1, R13 ;  /* 0x00000001140d7824 */ /* 0x000fe200078e020d */
[C---:B------:R-:W-:Y:S02]  /*0200*/  ISETP.LT.AND P1, PT, R10.reuse, 0x400, !P0 ;  /* 0x000004000a00780c */ /* 0x040fe40004721270 */
[C---:B------:R-:W-:Y:S01]  /*0210*/  ISETP.LT.AND P2, PT, R11.reuse, 0x400, !P0 ;  /* 0x000004000b00780c */ /* 0x040fe20004741270 */
[--C-:B------:R-:W-:Y:S02]  /*0220*/  IMAD R23, R10, 0x80, R13.reuse ;  /* 0x000000800a177824 */ /* 0x100fe400078e020d */
[----:B------:R-:W-:Y:S01]  /*0230*/  IMAD R17, R11, 0x80, R13 ;  /* 0x000000800b117824 */ /* 0x000fe200078e020d */
[----:B------:R-:W-:Y:S01]  /*0240*/  CS2R R10, SRZ ;  /* 0x00000000000a7805 */ /* 0x000fe2000001ff00 */
[----:B-----5:R-:W-:Y:S01]  /*0250*/  IMAD.WIDE R22, R23, 0x4, R24 ;  /* 0x0000000417167825 */ /* 0x020fe200078e0218 */
[----:B------:R-:W-:-:S03]  /*0260*/  CS2R R12, SRZ ;  /* 0x00000000000c7805 */ /* 0x000fc6000001ff00 */
[----:B------:R-:W-:Y:S01]  /*0270*/  IMAD.WIDE R24, R17, 0x4, R24 ;  /* 0x0000000411187825 */ /* 0x000fe200078e0218 */
[----:B------:R-:W-:Y:S01]  /*0280*/  CS2R R16, SRZ ;  /* 0x0000000000107805 */ /* 0x000fe2000001ff00 */
[----:B------:R-:W3:Y:S04]  /*0290*/  @P1 LDG.E.EL.128 R8, desc[UR6][R22.64] ;  /* 0x0000000616081981 */ /* 0x000ee8000c2e1d00 */
[----:B------:R0:W3:Y:S04]  /*02a0*/  @!P0 LDG.E.EL.128 R12, desc[UR6][R26.64] ;  /* 0x000000061a0c8981 */ /* 0x0000e8000c2e1d00 */
[----:B------:R1:W4:Y:S01]  /*02b0*/  @P2 LDG.E.EL.128 R16, desc[UR6][R24.64] ;  /* 0x0000000618102981 */ /* 0x000322000c2e1d00 */
[----:B0-----:R-:W0:Y:S01]  /*02c0*/  LDC.64 R26, c[0x0][0x228] ;  /* 0x00008a00ff1a7b82 */ /* 0x001e220000000a00 */
[----:B--2---:R-:W-:Y:S01]  /*02d0*/  FADD R4, R4, 9.9999997473787516356e-06 ;  /* 0x3727c5ac04047421 */ /* 0x004fe20000000000 */
[----:B------:R-:W-:Y:S01]  /*02e0*/  FADD R23, R7, 9.9999997473787516356e-06 ;  /* 0x3727c5ac07177421 */ /* 0x000fe20000000000 */
[----:B------:R-:W-:Y:S01]  /*02f0*/  FADD R6, R6, 9.9999997473787516356e-06 ;  /* 0x3727c5ac06067421 */ /* 0x000fe20000000000 */
[----:B------:R-:W-:Y:S01]  /*0300*/  FADD R5, R5, 9.9999997473787516356e-06 ;  /* 0x3727c5ac05057421 */ /* 0x000fe20000000000 */
[----:B------:R-:W2:Y:S01]  /*0310*/  MUFU.SQRT R28, R4 ;  /* 0x00000004001c7308 */ /* 0x000ea20000002000 */
[----:B------:R-:W-:-:S07]  /*0320*/  IMAD.MOV.U32 R7, RZ, RZ, 0x3e800000 ;  /* 0x3e800000ff077424 */ /* 0x000fce00078e00ff */
[----:B-1----:R-:W1:Y:S01]  /*0330*/  MUFU.SQRT R24, R6 ;  /* 0x0000000600187308 */ /* 0x002e620000002000 */
[----:B--2---:R-:W-:-:S07]  /*0340*/  FSETP.GT.AND P6, PT, R28, 8.50705917302346158658e+37, PT ;  /* 0x7e8000001c00780b */ /* 0x004fce0003fc4000 */
[----:B------:R-:W2:Y:S01]  /*0350*/  MUFU.SQRT R23, R23 ;  /* 0x0000001700177308 */ /* 0x000ea20000002000 */
[----:B------:R-:W-:Y:S02]  /*0360*/  FSETP.GEU.AND P1, PT, R28, 1.175494350822287508e-38, PT ;  /* 0x008000001c00780b */ /* 0x000fe40003f2e000 */
[----:B-1----:R-:W-:-:S05]  /*0370*/  FSETP.GT.AND P4, PT, R24, 8.50705917302346158658e+37, PT ;  /* 0x7e8000001800780b */ /* 0x002fca0003f84000 */
[----:B------:R1:W5:Y:S01]  /*0380*/  MUFU.SQRT R29, R5 ;  /* 0x00000005001d7308 */ /* 0x0003620000002000 */
[----:B------:R-:W-:Y:S01]  /*0390*/  FSETP.GEU.AND P5, PT, R24, 1.175494350822287508e-38, PT ;  /* 0x008000001800780b */ /* 0x000fe20003fae000 */
[----:B---3--:R-:W-:Y:S01]  /*03a0*/  FADD R22, -R12, R8 ;  /* 0x000000080c167221 */ /* 0x008fe20000000100 */
[----:B------:R-:W-:Y:S01]  /*03b0*/  @P6 FMUL R28, R28, 0.25 ;  /* 0x3e8000001c1c6820 */ /* 0x000fe20000400000 */
[----:B----4-:R-:W-:Y:S01]  /*03c0*/  FADD R16, -R12, R16 ;  /* 0x000000100c107221 */ /* 0x010fe20000000100 */
[----:B------:R-:W-:Y:S02]  /*03d0*/  FADD R12, -R13, R9 ;  /* 0x000000090d0c7221 */ /* 0x000fe40000000100 */
[----:B------:R-:W-:Y:S01]  /*03e0*/  @!P1 FMUL R28, R28, 16777216 ;  /* 0x4b8000001c1c9820 */ /* 0x000fe20000400000 */
[----:B-1----:R-:W-:Y:S01]  /*03f0*/  FSEL R5, R7, 1, P6 ;  /* 0x3f80000007057808 */ /* 0x002fe20003000000 */
[----:B------:R-:W1:Y:S01]  /*0400*/  LDC.64 R8, c[0x0][0x230] ;  /* 0x00008c00ff087b82 */ /* 0x000e620000000a00 */
[----:B--2---:R-:W-:Y:S01]  /*0410*/  FSETP.GT.AND P6, PT, R23, 8.50705917302346158658e+37, PT ;  /* 0x7e8000001700780b */ /* 0x004fe20003fc4000 */
[----:B------:R-:W-:Y:S01]  /*0420*/  @P4 FMUL R24, R24, 0.25 ;  /* 0x3e80000018184820 */ /* 0x000fe20000400000 */
[----:B------:R-:W2:Y:S01]  /*0430*/  MUFU.RCP R6, R28 ;  /* 0x0000001c00067308 */ /* 0x000ea20000001000 */
[----:B------:R-:W-:Y:S01]  /*0440*/  @!P1 FMUL R5, R5, 16777216 ;  /* 0x4b80000005059820 */ /* 0x000fe20000400000 */
[----:B-----5:R-:W-:Y:S01]  /*0450*/  FSETP.GT.AND P2, PT, R29, 8.50705917302346158658e+37, PT ;  /* 0x7e8000001d00780b */ /* 0x020fe20003f44000 */
[----:B------:R-:W-:Y:S01]  /*0460*/  @!P5 FMUL R24, R24, 16777216 ;  /* 0x4b8000001818d820 */ /* 0x000fe20000400000 */
[----:B------:R-:W-:Y:S01]  /*0470*/  FSETP.GEU.AND P1, PT, R23, 1.175494350822287508e-38, PT ;  /* 0x008000001700780b */ /* 0x000fe20003f2e000 */
[----:B------:R-:W-:Y:S01]  /*0480*/  FADD R17, -R13, R17 ;  /* 0x000000110d117221 */ /* 0x000fe20000000100 */
[----:B------:R-:W-:Y:S01]  /*0490*/  FSETP.GEU.AND P3, PT, R29, 1.175494350822287508e-38, PT ;  /* 0x008000001d00780b */ /* 0x000fe20003f6e000 */
[C---:B------:R-:W-:Y:S01]  /*04a0*/  FADD R13, -R14.reuse, R10 ;  /* 0x0000000a0e0d7221 */ /* 0x040fe20000000100 */
[----:B------:R-:W-:Y:S01]  /*04b0*/  FADD R18, -R14, R18 ;  /* 0x000000120e127221 */ /* 0x000fe20000000100 */
[----:B------:R-:W3:Y:S01]  /*04c0*/  MUFU.RCP R24, R24 ;  /* 0x0000001800187308 */ /* 0x000ee20000001000 */
[----:B------:R-:W-:Y:S01]  /*04d0*/  FADD R14, -R15, R11 ;  /* 0x0000000b0f0e7221 */ /* 0x000fe20000000100 */
[----:B------:R-:W-:Y:S01]  /*04e0*/  @P6 FMUL R23, R23, 0.25 ;  /* 0x3e80000017176820 */ /* 0x000fe20000400000 */
[----:B------:R-:W-:Y:S01]  /*04f0*/  FSEL R25, R7, 1, P2 ;  /* 0x3f80000007197808 */ /* 0x000fe20001000000 */
[----:B------:R-:W-:Y:S01]  /*0500*/  FADD R19, -R15, R19 ;  /* 0x000000130f137221 */ /* 0x000fe20000000100 */
[----:B------:R-:W-:Y:S01]  /*0510*/  FSEL R11, R7, 1, P4 ;  /* 0x3f800000070b7808 */ /* 0x000fe20002000000 */
[----:B------:R-:W-:Y:S01]  /*0520*/  @P2 FMUL R29, R29, 0.25 ;  /* 0x3e8000001d1d2820 */ /* 0x000fe20000400000 */
[----:B------:R-:W-:Y:S01]  /*0530*/  FSEL R10, R7, 1, P6 ;  /* 0x3f800000070a7808 */ /* 0x000fe20003000000 */
[----:B------:R-:W-:Y:S01]  /*0540*/  @!P1 FMUL R23, R23, 16777216 ;  /* 0x4b80000017179820 */ /* 0x000fe20000400000 */
[----:B--2---:R-:W-:Y:S01]  /*0550*/  FMUL R15, R6, R5 ;  /* 0x00000005060f7220 */ /* 0x004fe20000400000 */
[----:B------:R-:W-:Y:S01]  /*0560*/  @!P3 FMUL R29, R29, 16777216 ;  /* 0x4b8000001d1db820 */ /* 0x000fe20000400000 */
[----:B------:R-:W-:Y:S01]  /*0570*/  @!P3 FMUL R25, R25, 16777216 ;  /* 0x4b8000001919b820 */ /* 0x000fe20000400000 */
[----:B------:R-:W-:Y:S01]  /*0580*/  @!P5 FMUL R11, R11, 16777216 ;  /* 0x4b8000000b0bd820 */ /* 0x000fe20000400000 */
[----:B------:R-:W-:Y:S01]  /*0590*/  @!P1 FMUL R10, R10, 16777216 ;  /* 0x4b8000000a0a9820 */ /* 0x000fe20000400000 */
[----:B------:R0:W2:Y:S01]  /*05a0*/  MUFU.RCP R4, R29 ;  /* 0x0000001d00047308 */ /* 0x0000a20000001000 */
[----:B------:R-:W-:Y:S01]  /*05b0*/  CS2R R6, SRZ ;  /* 0x0000000000067805 */ /* 0x000fe2000001ff00 */
[----:B---3--:R-:W-:-:S06]  /*05c0*/  FMUL R24, R24, R11 ;  /* 0x0000000b18187220 */ /* 0x008fcc0000400000 */
[----:B------:R-:W3:Y:S01]  /*05d0*/  MUFU.RCP R23, R23 ;  /* 0x0000001700177308 */ /* 0x000ee20000001000 */
[----:B0-----:R-:W-:-:S04]  /*05e0*/  IMAD.WIDE R28, R20, 0x4, R26 ;  /* 0x00000004141c7825 */ /* 0x001fc800078e021a */
[----:B-1----:R-:W-:Y:S01]  /*05f0*/  IMAD.WIDE R26, R20, 0x4, R8 ;  /* 0x00000004141a7825 */ /* 0x002fe200078e0208 */
[----:B------:R-:W-:-:S03]  /*0600*/  CS2R R8, SRZ ;  /* 0x0000000000087805 */ /* 0x000fc6000001ff00 */
[----:B--2---:R-:W-:Y:S01]  /*0610*/  FMUL R25, R4, R25 ;  /* 0x0000001904197220 */ /* 0x004fe20000400000 */
[----:B------:R-:W-:-:S06]  /*0620*/  CS2R R4, SRZ ;  /* 0x0000000000047805 */ /* 0x000fcc000001ff00 */
[----:B------:R-:W2:Y:S01]  /*0630*/  @!P0 LDG.E.EL.128 R4, desc[UR6][R28.64] ;  /* 0x000000061c048981 */ /* 0x000ea2000c2e1d00 */
[----:B---3--:R-:W-:Y:S01]  /*0640*/  FMUL R23, R23, R10 ;  /* 0x0000000a17177220 */ /* 0x008fe20000400000 */
[----:B------:R-:W-:-:S06]  /*0650*/  CS2R R10, SRZ ;  /* 0x00000000000a7805 */ /* 0x000fcc000001ff00 */
[----:B------:R0:W2:Y:S01]  /*0660*/  @!P0 LDG.E.EL.128 R8, desc[UR6][R26.64] ;  /* 0x000000061a088981 */ /* 0x0000a2000c2e1d00 */
[----:B------:R-:W1:Y:S01]  /*0670*/  S2R R20, SR_TID.X ;  /* 0x0000000000147919 */ /* 0x000e620000002100 */
[----:B------:R-:W3:Y:S01]  /*0680*/  S2UR UR5, SR_CgaCtaId ;  /* 0x00000000000579c3 */ /* 0x000ee20000008800 */
[C---:B------:R-:W-:Y:S01]  /*0690*/  FMUL R17, R25.reuse, R17 ;  /* 0x0000001119117220 */ /* 0x040fe20000400000 */
[----:B------:R-:W-:Y:S01]  /*06a0*/  FMUL R12, R25, R12 ;  /* 0x0000000c190c7220 */ /* 0x000fe20000400000 */
[C---:B------:R-:W-:Y:S01]  /*06b0*/  FMUL R25, R15.reuse, R16 ;  /* 0x000000100f197220 */ /* 0x040fe20000400000 */
[----:B------:R-:W-:Y:S01]  /*06c0*/  FMUL R15, R15, R22 ;  /* 0x000000160f0f7220 */ /* 0x000fe20000400000 */
[----:B------:R-:W-:Y:S01]  /*06d0*/  UMOV UR4, 0x400 ;  /* 0x0000040000047882 */ /* 0x000fe20000000000 */
[C---:B------:R-:W-:Y:S01]  /*06e0*/  FMUL R13, R24.reuse, R13 ;  /* 0x0000000d180d7220 */ /* 0x040fe20000400000 */
[C---:B------:R-:W-:Y:S01]  /*06f0*/  FMUL R14, R23.reuse, R14 ;  /* 0x0000000e170e7220 */ /* 0x040fe20000400000 */
[----:B0-----:R-:W-:Y:S01]  /*0700*/  FMUL R27, R24, R18 ;  /* 0x00000012181b7220 */ /* 0x001fe20000400000 */
[----:B------:R-:W-:Y:S01]  /*0710*/  FMUL R18, R23, R19 ;  /* 0x0000001317127220 */ /* 0x000fe20000400000 */
[----:B---3--:R-:W-:Y:S01]  /*0720*/  UPRMT UR4, UR5, 0x654, UR4 ;  /* 0x0000065405047896 */ /* 0x008fe20008000004 */
[----:B-1----:R-:W-:-:S05]  /*0730*/  IMAD.SHL.U32 R29, R20, 0x80, RZ ;  /* 0x00000080141d7824 */ /* 0x002fca00078e00ff */
[----:B------:R-:W-:-:S04]  /*0740*/  LOP3.LUT R29, R29, 0x380, RZ, 0xc0, !PT ;  /* 0x000003801d1d7812 */ /* 0x000fc800078ec0ff */
[C---:B------:R-:W-:Y:S02]  /*0750*/  LOP3.LUT R22, R29.reuse, 0x40, RZ, 0xfc, !PT ;  /* 0x000000401d167812 */ /* 0x040fe400078efcff */
[C---:B------:R-:W-:Y:S02]  /*0760*/  LEA.HI R16, R29.reuse, UR4, RZ, 0x1d ;  /* 0x000000041d107c11 */ /* 0x040fe4000f8fe8ff */
[----:B------:R-:W-:Y:S02]  /*0770*/  LOP3.LUT R26, R29, 0x60, RZ, 0xfc, !PT ;  /* 0x000000601d1a7812 */ /* 0x000fe400078efcff */
[----:B------:R-:W-:Y:S02]  /*0780*/  LEA.HI R22, R22, UR4, RZ, 0x1d ;  /* 0x0000000416167c11 */ /* 0x000fe4000f8fe8ff */
[----:B------:R-:W-:Y:S02]  /*0790*/  LEA.HI R26, R26, UR4, RZ, 0x1d ;  /* 0x000000041a1a7c11 */ /* 0x000fe4000f8fe8ff */
[----:B------:R-:W-:-:S04]  /*07a0*/  SHF.R.U32.HI R20, RZ, 0x1, R20 ;  /* 0x00000001ff147819 */ /* 0x000fc80000011614 */
[----:B------:R-:W-:-:S05]  /*07b0*/  LOP3.LUT R20, R20, 0x3c, RZ, 0xc0, !PT ;  /* 0x0000003c14147812 */ /* 0x000fca00078ec0ff */
[----:B------:R-:W-:Y:S02]  /*07c0*/  VIADD R20, R20, UR4 ;  /* 0x0000000414147c36 */ /* 0x000fe40008000000 */
[-CC-:B--2---:R-:W-:Y:S01]  /*07d0*/  FFMA R15, R15, R4.reuse, R8.reuse ;  /* 0x000000040f0f7223 */ /* 0x184fe20000000008 */
[----:B------:R-:W-:Y:S01]  /*07e0*/  FFMA R4, R25, R4, R8 ;  /* 0x0000000419047223 */ /* 0x000fe20000000008 */
[----:B------:R-:W-:Y:S01]  /*07f0*/  FFMA R12, R12, R5, R9 ;  /* 0x000000050c0c7223 */ /* 0x000fe20000000009 */
[----:B------:R-:W-:Y:S01]  /*0800*/  LOP3.LUT R8, R29, 0x20, RZ, 0xfc, !PT ;  /* 0x000000201d087812 */ /* 0x000fe200078efcff */
[--C-:B------:R-:W-:Y:S01]  /*0810*/  FFMA R13, R13, R6, R10.reuse ;  /* 0x000000060d0d7223 */ /* 0x100fe2000000000a */
[----:B------:R-:W-:Y:S01]  /*0820*/  LOP3.LUT R25, R29, R2, RZ, 0xfc, !PT ;  /* 0x000000021d197212 */ /* 0x000fe200078efcff */
[----:B------:R-:W-:Y:S01]  /*0830*/  FFMA R14, R14, R7, R11 ;  /* 0x000000070e0e7223 */ /* 0x000fe2000000000b */
[----:B------:R-:W-:Y:S01]  /*0840*/  FSETP.GEU.AND P3, PT, R15, RZ, PT ;  /* 0x000000ff0f00720b */ /* 0x000fe20003f6e000 */
[----:B------:R-:W-:Y:S01]  /*0850*/  FFMA R17, R17, R5, R9 ;  /* 0x0000000511117223 */ /* 0x000fe20000000009 */
[----:B------:R-:W-:Y:S01]  /*0860*/  LEA.HI R8, R8, UR4, RZ, 0x1d ;  /* 0x0000000408087c11 */ /* 0x000fe2000f8fe8ff */
[----:B------:R-:W-:Y:S01]  /*0870*/  FFMA R27, R27, R6, R10 ;  /* 0x000000061b1b7223 */ /* 0x000fe2000000000a */
[----:B------:R-:W-:Y:S01]  /*0880*/  FSETP.GEU.AND P2, PT, R12, RZ, PT ;  /* 0x000000ff0c00720b */ /* 0x000fe20003f4e000 */
[----:B------:R-:W-:Y:S01]  /*0890*/  IMAD R16, R25, 0x4, R16 ;  /* 0x0000000419107824 */ /* 0x000fe200078e0210 */
[----:B------:R-:W-:Y:S01]  /*08a0*/  FSETP.GEU.AND P1, PT, R13, RZ, PT ;  /* 0x000000ff0d00720b */ /* 0x000fe20003f2e000 */
[----:B------:R-:W-:Y:S01]  /*08b0*/  FFMA R18, R18, R7, R11 ;  /* 0x0000000712127223 */ /* 0x000fe2000000000b */
[----:B------:R-:W-:-:S02]  /*08c0*/  FSETP.GEU.AND P0, PT, R14, RZ, PT ;  /* 0x000000ff0e00720b */ /* 0x000fc40003f0e000 */
[----:B------:R-:W-:Y:S01]  /*08d0*/  FSEL R15, R15, RZ, P3 ;  /* 0x000000ff0f0f7208 */ /* 0x000fe20001800000 */
[C---:B------:R-:W-:Y:S01]  /*08e0*/  IMAD R8, R25.reuse, 0x4, R8 ;  /* 0x0000000419087824 */ /* 0x040fe200078e0208 */
[----:B------:R-:W-:Y:S01]  /*08f0*/  FSEL R5, R12, RZ, P2 ;  /* 0x000000ff0c057208 */ /* 0x000fe20001000000 */
[----:B------:R-:W-:Y:S01]  /*0900*/  IMAD R22, R25, 0x4, R22 ;  /* 0x0000000419167824 */ /* 0x000fe200078e0216 */
[----:B------:R-:W-:Y:S01]  /*0910*/  FSETP.GEU.AND P3, PT, R4, RZ, PT ;  /* 0x000000ff0400720b */ /* 0x000fe20003f6e000 */
[----:B------:R-:W0:Y:S01]  /*0920*/  LDC.64 R10, c[0x0][0x238] ;  /* 0x00008e00ff0a7b82 */ /* 0x000e220000000a00 */
[----:B------:R-:W-:Y:S02]  /*0930*/  FSEL R13, R13, RZ, P1 ;  /* 0x000000ff0d0d7208 */ /* 0x000fe40000800000 */
[----:B------:R-:W-:Y:S01]  /*0940*/  FSETP.GEU.AND P2, PT, R17, RZ, PT ;  /* 0x000000ff1100720b */ /* 0x000fe20003f4e000 */
[----:B------:R-:W-:Y:S01]  /*0950*/  IMAD R25, R25, 0x4, R26 ;  /* 0x0000000419197824 */ /* 0x000fe200078e021a */
[----:B------:R-:W-:Y:S01]  /*0960*/  FSEL R14, R14, RZ, P0 ;  /* 0x000000ff0e0e7208 */ /* 0x000fe20000000000 */
[----:B------:R1:W-:Y:S01]  /*0970*/  STS [R16], R15 ;  /* 0x0000000f10007388 */ /* 0x0003e20000000800 */
[----:B------:R-:W-:-:S02]  /*0980*/  FSETP.GEU.AND P1, PT, R27, RZ, PT ;  /* 0x000000ff1b00720b */ /* 0x000fc40003f2e000 */
[----:B------:R-:W-:Y:S01]  /*0990*/  FSETP.GEU.AND P0, PT, R18, RZ, PT ;  /* 0x000000ff1200720b */ /* 0x000fe20003f0e000 */
[----:B------:R-:W-:Y:S01]  /*09a0*/  STS [R8+0x80], R5 ;  /* 0x0000800508007388 */ /* 0x000fe20000000800 */
[----:B------:R-:W-:Y:S02]  /*09b0*/  FSEL R17, R17, RZ, P2 ;  /* 0x000000ff11117208 */ /* 0x000fe40001000000 */
[----:B------:R-:W-:Y:S02]  /*09c0*/  FSEL R27, R27, RZ, P1 ;  /* 0x000000ff1b1b7208 */ /* 0x000fe40000800000 */
[----:B-1----:R-:W-:Y:S01]  /*09d0*/  FSEL R15, R4, RZ, P3 ;  /* 0x000000ff040f7208 */ /* 0x002fe20001800000 */
[----:B------:R-:W-:Y:S01]  /*09e0*/  STS [R22+0x100], R13 ;  /* 0x0001000d16007388 */ /* 0x000fe20000000800 */
[----:B------:R-:W-:-:S03]  /*09f0*/  FSEL R18, R18, RZ, P0 ;  /* 0x000000ff12127208 */ /* 0x000fc60000000000 */
[----:B------:R-:W-:Y:S04]  /*0a00*/  STS [R25+0x180], R14 ;  /* 0x0001800e19007388 */ /* 0x000fe80000000800 */
[----:B------:R1:W-:Y:S04]  /*0a10*/  STS [R16+0x40], R15 ;  /* 0x0000400f10007388 */ /* 0x0003e80000000800 */
[----:B------:R2:W-:Y:S04]  /*0a20*/  STS [R8+0xc0], R17 ;  /* 0x0000c01108007388 */ /* 0x0005e80000000800 */
[----:B------:R-:W-:Y:S04]  /*0a30*/  STS [R22+0x140], R27 ;  /* 0x0001401b16007388 */ /* 0x000fe80000000800 */
[----:B------:R-:W-:Y:S01]  /*0a40*/  STS [R25+0x1c0], R18 ;  /* 0x0001c01219007388 */ /* 0x000fe20000000800 */
[----:B------:R-:W-:-:S05]  /*0a50*/  LOP3.LUT R9, R0, 0x1fc, RZ, 0xc0, !PT ;  /* 0x000001fc00097812 */ /* 0x000fca00078ec0ff */
[----:B------:R-:W-:Y:S01]  /*0a60*/  IMAD R20, R9, 0x4, R20 ;  /* 0x0000000409147824 */ /* 0x000fe200078e0214 */
[----:B------:R-:W-:Y:S01]  /*0a70*/  BAR.SYNC.DEFER_BLOCKING 0x0 ;  /* 0x0000000000007b1d */ /* 0x000fe20000010000 */
[----:B------:R-:W-:-:S05]  /*0a80*/  LOP3.LUT R0, R21, 0x1c, R0, 0xf8, !PT ;  /* 0x0000001c15007812 */ /* 0x000fca00078ef800 */
[----:B------:R-:W-:Y:S04]  /*0a90*/  LDS R4, [R20] ;  /* 0x0000000014047984 */ /* 0x000fe80000000800 */
[----:B------:R-:W-:Y:S04]  /*0aa0*/  LDS R5, [R20+0x4] ;  /* 0x0000040014057984 */ /* 0x000fe80000000800 */
[----:B------:R-:W-:Y:S04]  /*0ab0*/  LDS R6, [R20+0x8] ;  /* 0x0000080014067984 */ /* 0x000fe80000000800 */
[----:B------:R-:W3:Y:S01]  /*0ac0*/  LDS R7, [R20+0xc] ;  /* 0x00000c0014077984 */ /* 0x000ee20000000800 */
[----:B------:R-:W-:-:S02]  /*0ad0*/  ISETP.GE.AND P0, PT, R0, 0x400, PT ;  /* 0x000004000000780c */ /* 0x000fc40003f06270 */
[----:B-1----:R-:W-:Y:S02]  /*0ae0*/  LOP3.LUT R15, R3, R2, RZ, 0xfc, !PT ;  /* 0x00000002030f7212 */ /* 0x002fe400078efcff */
[----:B------:R-:W-:Y:S02]  /*0af0*/  LOP3.LUT R13, R3, 0x10, R2, 0xfe, !PT ;  /* 0x00000010030d7812 */ /* 0x000fe400078efe02 */
[----:B--2---:R-:W-:Y:S02]  /*0b00*/  LOP3.LUT R8, R9, 0x200, RZ, 0xfc, !PT ;  /* 0x0000020009087812 */ /* 0x004fe400078efcff */
[----:B------:R-:W-:Y:S02]  /*0b10*/  ISETP.LT.AND P1, PT, R15, 0x200, !P0 ;  /* 0x000002000f00780c */ /* 0x000fe40004721270 */
[----:B------:R-:W-:Y:S01]  /*0b20*/  ISETP.LT.AND P0, PT, R13, 0x200, !P0 ;  /* 0x000002000d00780c */ /* 0x000fe20004701270 */
[----:B------:R-:W-:Y:S01]  /*0b30*/  IMAD R3, R15, 0x400, R0 ;  /* 0x000004000f037824 */ /* 0x000fe200078e0200 */
[----:B------:R-:W-:-:S03]  /*0b40*/  SHF.R.U32.HI R8, RZ, 0x3, R8 ;  /* 0x00000003ff087819 */ /* 0x000fc60000011608 */
[----:B0-----:R-:W-:Y:S01]  /*0b50*/  IMAD.WIDE R2, R3, 0x4, R10 ;  /* 0x0000000403027825 */ /* 0x001fe200078e020a */
[----:B------:R-:W-:-:S05]  /*0b60*/  LOP3.LUT R8, R8, 0x7c, RZ, 0xc0, !PT ;  /* 0x0000007c08087812 */ /* 0x000fca00078ec0ff */
[----:B------:R-:W-:-:S04]  /*0b70*/  VIADD R8, R8, UR4 ;  /* 0x0000000408087c36 */ /* 0x000fc80008000000 */
[----:B------:R-:W-:Y:S01]  /*0b80*/  IMAD R8, R9, 0x4, R8 ;  /* 0x0000000409087824 */ /* 0x000fe200078e0208 */
[----:B---3--:R0:W-:Y:S02]  /*0b90*/  @P1 STG.E.128 desc[UR6][R2.64], R4 ;  /* 0x0000000402001986 */ /* 0x0081e4000c101d06 */
[----:B0-----:R-:W-:Y:S05]  /*0ba0*/  @!P0 EXIT ;  /* 0x000000000000894d */ /* 0x001fea0003800000 */
[----:B0-----:R-:W-:Y:S01]  /*0bb0*/  LDS R4, [R8+0x800] ;  /* 0x0008000008047984 */ /* 0x001fe20000000800 */
[----:B------:R-:W-:-:S03]  /*0bc0*/  IMAD R13, R13, 0x400, R0 ;  /* 0x000004000d0d7824 */ /* 0x000fc600078e0200 */
[----:B------:R-:W-:Y:S01]  /*0bd0*/  LDS R5, [R8+0x804] ;  /* 0x0008040008057984 */ /* 0x000fe20000000800 */
[----:B------:R-:W-:-:S03]  /*0be0*/  IMAD.WIDE R10, R13, 0x4, R10 ;  /* 0x000000040d0a7825 */ /* 0x000fc600078e020a */
[----:B------:R-:W-:Y:S04]  /*0bf0*/  LDS R6, [R8+0x808] ;  /* 0x0008080008067984 */ /* 0x000fe80000000800 */
[----:B------:R-:W0:Y:S04]  /*0c00*/  LDS R7, [R8+0x80c] ;  /* 0x00080c0008077984 */ /* 0x000e280000000800 */
[----:B0-----:R-:W-:Y:S01]  /*0c10*/  STG.E.128 desc[UR6][R10.64], R4 ;  /* 0x000000040a007986 */ /* 0x001fe2000c101d06 */
[----:B------:R-:W-:Y:S05]  /*0c20*/  EXIT ;  /* 0x000000000000794d */ /* 0x000fea0003800000 */
.L_x_0:
[----:B------:R-:W-:-:S00]  /*0c30*/  BRA `(.L_x_0) ;  /* 0xfffffffc00fc7947 */ /* 0x000fc0000383ffff */
[----:B------:R-:W-:-:S00]  /*0c40*/  NOP ;  /* 0x0000000000007918 */ /* 0x000fc00000000000 */
        /* <DEDUP_REMOVED lines=11> */
.L_x_1:


//--------------------- .nv.global.init           --------------------------
	.section	.nv.global.init,"aw",@progbits
.nv.global.init:
	.type		_$_str,@object
	.size		_$_str,(_$_str_$_2 - _$_str)
_$_str:
        /*0000*/ 	.byte	0x5f, 0x5f, 0x43, 0x55, 0x44, 0x41, 0x5f, 0x46, 0x54, 0x5a, 0x00
	.type		_$_str_$_2,@object
	.size		_$_str_$_2,(.L_1 - _$_str_$_2)
_$_str_$_2:
        /*000b*/ 	.byte	0x5f, 0x5f, 0x43, 0x55, 0x44, 0x41, 0x5f, 0x50, 0x52, 0x45, 0x43, 0x5f, 0x53, 0x51, 0x52, 0x54
        /*001b*/ 	.byte	0x00
.L_1:


//--------------------- .nv.shared.triton_poi_fused__native_batch_norm_legit_no_training_relu_15 --------------------------
	.section	.nv.shared.triton_poi_fused__native_batch_norm_legit_no_training_relu_15,"aw",@nobits
	.sectionflags	@""
	.align	16
	.zero		1024


//--------------------- .nv.constant0.triton_poi_fused__native_batch_norm_legit_no_training_relu_15 --------------------------
	.section	.nv.constant0.triton_poi_fused__native_batch_norm_legit_no_training_relu_15,"a",@progbits
	.sectionflags	@""
	.align	4
.nv.constant0.triton_poi_fused__native_batch_norm_legit_no_training_relu_15:
	.zero		584
